	.headerflags	@"EF_CUDA_TEXMODE_UNIFIED EF_CUDA_64BIT_ADDRESS EF_CUDA_SM86 EF_CUDA_VIRTUAL_SM(EF_CUDA_SM86)"
	.elftype	@"ET_EXEC"


//--------------------- .nv.info                  --------------------------
	.section	.nv.info,"",@"SHT_CUDA_INFO"
	.align	4


	//----- nvinfo : EIATTR_REGCOUNT
	.align		4
        /*0000*/ 	.byte	0x04, 0x2f
        /*0002*/ 	.short	(.L_1 - .L_0)
	.align		4
.L_0:
        /*0004*/ 	.word	index@(triton_mm)
        /*0008*/ 	.word	0x00000040


	//----- nvinfo : EIATTR_MAX_STACK_SIZE
	.align		4
.L_1:
        /*000c*/ 	.byte	0x04, 0x23
        /*000e*/ 	.short	(.L_3 - .L_2)
	.align		4
.L_2:
        /*0010*/ 	.word	index@(triton_mm)
        /*0014*/ 	.word	0x00000000


	//----- nvinfo : EIATTR_MIN_STACK_SIZE
	.align		4
.L_3:
        /*0018*/ 	.byte	0x04, 0x12
        /*001a*/ 	.short	(.L_5 - .L_4)
	.align		4
.L_4:
        /*001c*/ 	.word	index@(triton_mm)
        /*0020*/ 	.word	0x00000000


	//----- nvinfo : EIATTR_FRAME_SIZE
	.align		4
.L_5:
        /*0024*/ 	.byte	0x04, 0x11
        /*0026*/ 	.short	(.L_7 - .L_6)
	.align		4
.L_6:
        /*0028*/ 	.word	index@(triton_mm)
        /*002c*/ 	.word	0x00000000
.L_7:


//--------------------- .nv.info.triton_mm        --------------------------
	.section	.nv.info.triton_mm,"",@"SHT_CUDA_INFO"
	.align	4


	//----- nvinfo : EIATTR_CUDA_API_VERSION
	.align		4
        /*0000*/ 	.byte	0x04, 0x37
        /*0002*/ 	.short	(.L_9 - .L_8)
.L_8:
        /*0004*/ 	.word	0x0000007b


	//----- nvinfo : EIATTR_SW2861232_WAR
	.align		4
.L_9:
        /*0008*/ 	.byte	0x01, 0x35
	.zero		2


	//----- nvinfo : EIATTR_PARAM_CBANK
	.align		4
        /*000c*/ 	.byte	0x04, 0x0a
        /*000e*/ 	.short	(.L_11 - .L_10)
	.align		4
.L_10:
        /*0010*/ 	.word	index@(.nv.constant0.triton_mm)
        /*0014*/ 	.short	0x0160
        /*0016*/ 	.short	0x001c


	//----- nvinfo : EIATTR_CBANK_PARAM_SIZE
	.align		4
.L_11:
        /*0018*/ 	.byte	0x03, 0x19
        /*001a*/ 	.short	0x001c


	//----- nvinfo : EIATTR_KPARAM_INFO
	.align		4
        /*001c*/ 	.byte	0x04, 0x17
        /*001e*/ 	.short	(.L_13 - .L_12)
.L_12:
        /*0020*/ 	.word	0x00000000
        /*0024*/ 	.short	0x0003
        /*0026*/ 	.short	0x0018
        /*0028*/ 	.byte	0x00, 0xf0, 0x11, 0x00


	//----- nvinfo : EIATTR_KPARAM_INFO
	.align		4
.L_13:
        /*002c*/ 	.byte	0x04, 0x17
        /*002e*/ 	.short	(.L_15 - .L_14)
.L_14:
        /*0030*/ 	.word	0x00000000
        /*0034*/ 	.short	0x0002
        /*0036*/ 	.short	0x0010
        /*0038*/ 	.byte	0x00, 0xf0, 0x21, 0x00


	//----- nvinfo : EIATTR_KPARAM_INFO
	.align		4
.L_15:
        /*003c*/ 	.byte	0x04, 0x17
        /*003e*/ 	.short	(.L_17 - .L_16)
.L_16:
        /*0040*/ 	.word	0x00000000
        /*0044*/ 	.short	0x0001
        /*0046*/ 	.short	0x0008
        /*0048*/ 	.byte	0x00, 0xf0, 0x21, 0x00


	//----- nvinfo : EIATTR_KPARAM_INFO
	.align		4
.L_17:
        /*004c*/ 	.byte	0x04, 0x17
        /*004e*/ 	.short	(.L_19 - .L_18)
.L_18:
        /*0050*/ 	.word	0x00000000
        /*0054*/ 	.short	0x0000
        /*0056*/ 	.short	0x0000
        /*0058*/ 	.byte	0x00, 0xf0, 0x21, 0x00


	//----- nvinfo : EIATTR_MAXREG_COUNT
	.align		4
.L_19:
        /*005c*/ 	.byte	0x03, 0x1b
        /*005e*/ 	.short	0x00ff


	//----- nvinfo : EIATTR_EXIT_INSTR_OFFSETS
	.align		4
        /*0060*/ 	.byte	0x04, 0x1c
        /*0062*/ 	.short	(.L_21 - .L_20)


	//   ....[0]....
.L_20:
        /*0064*/ 	.word	0x00000030


	//   ....[1]....
        /*0068*/ 	.word	0x00002160


	//   ....[2]....
        /*006c*/ 	.word	0x000021b0


	//----- nvinfo : EIATTR_MAX_THREADS
	.align		4
.L_21:
        /*0070*/ 	.byte	0x04, 0x05
        /*0072*/ 	.short	(.L_23 - .L_22)
.L_22:
        /*0074*/ 	.word	0x00000100
        /*0078*/ 	.word	0x00000001
        /*007c*/ 	.word	0x00000001
.L_23:


//--------------------- .nv.rel.action            --------------------------
	.section	.nv.rel.action,"",@"SHT_CUDA_RELOCINFO"
	.align	8
	.sectionentsize	8
        /*0000*/ 	.byte	0x73, 0x00, 0x00, 0x00, 0x00, 0x00, 0x00, 0x00, 0x00, 0x00, 0x00, 0x11, 0x25, 0x00, 0x05, 0x36


//--------------------- .nv.constant0.triton_mm   --------------------------
	.section	.nv.constant0.triton_mm,"a",@progbits
	.align	4
.nv.constant0.triton_mm:
	.zero		380


//--------------------- .text.triton_mm           --------------------------
	.section	.text.triton_mm,"ax",@progbits
	.sectionflags	@"SHF_BARRIERS=1"
	.sectioninfo	@"SHI_REGISTERS=64"
	.align	128
        .global         triton_mm
        .type           triton_mm,@function
        .size           triton_mm,(.L_x_3 - triton_mm)
        .other          triton_mm,@"STO_CUDA_ENTRY STV_DEFAULT"
triton_mm:
.text.triton_mm:
[----:B------:R-:W-:-:S02]  /*0000*/  MOV R1, c[0x0][0x28] ;  /* 0x00000a0000017a02 */ /* 0x000fc40000000f00 */
[----:B------:R-:W-:-:S04]  /*0010*/  MOV R0, c[0x0][0x178] ;  /* 0x00005e0000007a02 */ /* 0x000fc80000000f00 */
[----:B------:R-:W-:-:S13]  /*0020*/  LOP3.LUT P0, RZ, R0, 0xffffff, RZ, 0xc0, !PT ;  /* 0x00ffffff00ff7812 */ /* 0x000fda000780c0ff */
[----:B------:R-:W-:Y:S05]  /*0030*/  @!P0 EXIT ;  /* 0x000000000000894d */ /* 0x000fea0003800000 */
[----:B------:R-:W1:Y:S01]  /*0040*/  S2R R9, SR_CTAID.X ;  /* 0x0000000000097919 */ /* 0x000e620000002500 */
[----:B------:R-:W-:Y:S01]  /*0050*/  IADD3 R0, R0, 0x3f, RZ ;  /* 0x0000003f00007810 */ /* 0x000fe20007ffe0ff */
[----:B------:R-:W-:Y:S01]  /*0060*/  ULDC.64 UR8, c[0x0][0x118] ;  /* 0x0000460000087ab9 */ /* 0x000fe20000000a00 */
[----:B------:R-:W-:Y:S01]  /*0070*/  MOV R51, 0x3 ;  /* 0x0000000300337802 */ /* 0x000fe20000000f00 */
[----:B------:R-:W2:Y:S01]  /*0080*/  S2R R57, SR_TID.X ;  /* 0x0000000000397919 */ /* 0x000ea20000002100 */
[----:B------:R-:W-:Y:S01]  /*0090*/  SHF.R.S32.HI R3, RZ, 0x1f, R0 ;  /* 0x0000001fff037819 */ /* 0x000fe20000011400 */
[----:B------:R-:W-:Y:S01]  /*00a0*/  CS2R R20, SRZ ;  /* 0x0000000000147805 */ /* 0x000fe2000001ff00 */
[----:B------:R-:W-:Y:S01]  /*00b0*/  MOV R59, 0xffffffe0 ;  /* 0xffffffe0003b7802 */ /* 0x000fe20000000f00 */
[----:B------:R-:W-:Y:S01]  /*00c0*/  CS2R R42, SRZ ;  /* 0x00000000002a7805 */ /* 0x000fe2000001ff00 */
[----:B------:R-:W-:Y:S01]  /*00d0*/  LEA.HI R3, R3, R0, RZ, 0x6 ;  /* 0x0000000003037211 */ /* 0x000fe200078f30ff */
[----:B------:R-:W-:Y:S01]  /*00e0*/  CS2R R46, SRZ ;  /* 0x00000000002e7805 */ /* 0x000fe2000001ff00 */
[----:B------:R-:W-:Y:S01]  /*00f0*/  CS2R R22, SRZ ;  /* 0x0000000000167805 */ /* 0x000fe2000001ff00 */
[----:B------:R-:W-:-:S02]  /*0100*/  UMOV UR6, 0x8000 ;  /* 0x0000800000067882 */ /* 0x000fc40000000000 */
[----:B------:R-:W-:Y:S02]  /*0110*/  UMOV UR4, URZ ;  /* 0x0000003f00047c82 */ /* 0x000fe40008000000 */
[----:B------:R-:W-:Y:S01]  /*0120*/  UMOV UR5, URZ ;  /* 0x0000003f00057c82 */ /* 0x000fe20008000000 */
[----:B-1----:R-:W-:Y:S02]  /*0130*/  SHF.R.S32.HI R2, RZ, 0x1f, R9 ;  /* 0x0000001fff027819 */ /* 0x002fe40000011409 */
[-C--:B------:R-:W-:Y:S02]  /*0140*/  IABS R10, R9.reuse ;  /* 0x00000009000a7213 */ /* 0x080fe40000000000 */
[----:B------:R-:W-:Y:S02]  /*0150*/  LEA.HI R4, R2, R9, RZ, 0x6 ;  /* 0x0000000902047211 */ /* 0x000fe400078f30ff */
[----:B------:R-:W-:Y:S02]  /*0160*/  ISETP.GE.AND P1, PT, R9, RZ, PT ;  /* 0x000000ff0900720c */ /* 0x000fe40003f26270 */
[----:B------:R-:W-:-:S02]  /*0170*/  SHF.R.S32.HI R2, RZ, 0x6, R4 ;  /* 0x00000006ff027819 */ /* 0x000fc40000011404 */
[----:B------:R-:W-:Y:S02]  /*0180*/  LOP3.LUT R4, R4, 0xffffffc0, RZ, 0xc0, !PT ;  /* 0xffffffc004047812 */ /* 0x000fe400078ec0ff */
[----:B------:R-:W-:Y:S02]  /*0190*/  SHF.L.U32 R0, R2, 0x3, RZ ;  /* 0x0000000302007819 */ /* 0x000fe400000006ff */
[----:B------:R-:W-:Y:S02]  /*01a0*/  IADD3 R9, -R4, R9, RZ ;  /* 0x0000000904097210 */ /* 0x000fe40007ffe1ff */
[----:B------:R-:W-:Y:S02]  /*01b0*/  LEA.HI.SX32 R3, R3, -R0, 0x1a ;  /* 0x8000000003037211 */ /* 0x000fe400078fd2ff */
[----:B--2---:R-:W-:Y:S02]  /*01c0*/  SHF.R.U32.HI R60, RZ, 0x3, R57 ;  /* 0x00000003ff3c7819 */ /* 0x004fe40000011639 */
[----:B------:R-:W-:-:S02]  /*01d0*/  IMNMX R6, R3, 0x8, PT ;  /* 0x0000000803067817 */ /* 0x000fc40003800200 */
[----:B------:R-:W-:Y:S02]  /*01e0*/  SGXT.U32 R60, R60, 0x5 ;  /* 0x000000053c3c781a */ /* 0x000fe40000000000 */
[-C--:B------:R-:W-:Y:S02]  /*01f0*/  IABS R11, R6.reuse ;  /* 0x00000006000b7213 */ /* 0x080fe40000000000 */
[----:B------:R-:W-:Y:S02]  /*0200*/  IABS R12, R6 ;  /* 0x00000006000c7213 */ /* 0x000fe40000000000 */
[----:B------:R-:W1:Y:S01]  /*0210*/  I2F.RP R5, R11 ;  /* 0x0000000b00057306 */ /* 0x000e620000209400 */
[----:B------:R-:W-:Y:S02]  /*0220*/  SHF.L.U32 R58, R57, 0x2, RZ ;  /* 0x00000002393a7819 */ /* 0x000fe400000006ff */
[----:B------:R-:W-:Y:S02]  /*0230*/  IADD3 R13, RZ, -R12, RZ ;  /* 0x8000000cff0d7210 */ /* 0x000fe40007ffe0ff */
[----:B------:R-:W-:-:S02]  /*0240*/  IABS R12, c[0x0][0x178] ;  /* 0x00005e00000c7a13 */ /* 0x000fc40000000000 */
[----:B------:R-:W-:Y:S02]  /*0250*/  LOP3.LUT R55, R58, 0x1c, RZ, 0xc0, !PT ;  /* 0x0000001c3a377812 */ /* 0x000fe400078ec0ff */
[----:B------:R-:W-:Y:S02]  /*0260*/  SHF.L.U32 R53, R57, 0x1, RZ ;  /* 0x0000000139357819 */ /* 0x000fe400000006ff */
[----:B------:R-:W-:Y:S02]  /*0270*/  LEA R56, R60, R55, 0x5 ;  /* 0x000000373c387211 */ /* 0x000fe400078e28ff */
[----:B------:R-:W-:Y:S02]  /*0280*/  SHF.R.U32.HI R57, RZ, 0x3, R57 ;  /* 0x00000003ff397819 */ /* 0x000fe40000011639 */
[----:B------:R-:W-:Y:S01]  /*0290*/  SHF.L.U32 R56, R56, 0x2, RZ ;  /* 0x0000000238387819 */ /* 0x000fe200000006ff */
[----:B-1----:R-:W1:Y:S01]  /*02a0*/  MUFU.RCP R5, R5 ;  /* 0x0000000500057308 */ /* 0x002e620000001000 */
[----:B------:R-:W-:-:S02]  /*02b0*/  LOP3.LUT R53, R53, 0x1e, RZ, 0xc0, !PT ;  /* 0x0000001e35357812 */ /* 0x000fc400078ec0ff */
[----:B------:R-:W-:Y:S02]  /*02c0*/  LOP3.LUT R52, R58, 0x7c0, RZ, 0xc0, !PT ;  /* 0x000007c03a347812 */ /* 0x000fe400078ec0ff */
[----:B-1----:R-:W-:-:S04]  /*02d0*/  IADD3 R2, R5, 0xffffffe, RZ ;  /* 0x0ffffffe05027810 */ /* 0x002fc80007ffe0ff */
[----:B------:R1:W2:Y:S02]  /*02e0*/  F2I.FTZ.U32.TRUNC.NTZ R3, R2 ;  /* 0x0000000200037305 */ /* 0x0002a4000021f000 */
[----:B-1----:R-:W-:Y:S02]  /*02f0*/  MOV R2, RZ ;  /* 0x000000ff00027202 */ /* 0x002fe40000000f00 */
[----:B--2---:R-:W-:-:S05]  /*0300*/  IADD3 R8, RZ, -R3, RZ ;  /* 0x80000003ff087210 */ /* 0x004fca0007ffe0ff */
[----:B------:R-:W-:Y:S01]  /*0310*/  IMAD R7, R8, R11, RZ ;  /* 0x0000000b08077224 */ /* 0x000fe200078e02ff */
[----:B------:R-:W-:Y:S02]  /*0320*/  MOV R8, R10 ;  /* 0x0000000a00087202 */ /* 0x000fe40000000f00 */
[----:B------:R-:W-:Y:S01]  /*0330*/  IABS R10, R9 ;  /* 0x00000009000a7213 */ /* 0x000fe20000000000 */
[----:B------:R-:W-:Y:S02]  /*0340*/  IMAD.HI.U32 R3, R3, R7, R2 ;  /* 0x0000000703037227 */ /* 0x000fe400078e0002 */
[----:B------:R-:W1:Y:S04]  /*0350*/  I2F.RP R7, R12 ;  /* 0x0000000c00077306 */ /* 0x000e680000209400 */
[----:B------:R-:W-:-:S04]  /*0360*/  IMAD.HI.U32 R2, R3, R8, RZ ;  /* 0x0000000803027227 */ /* 0x000fc800078e00ff */
[----:B------:R-:W-:Y:S02]  /*0370*/  IMAD R2, R2, R13, R8 ;  /* 0x0000000d02027224 */ /* 0x000fe400078e0208 */
[----:B------:R-:W-:-:S03]  /*0380*/  IMAD.HI.U32 R8, R3, R10, RZ ;  /* 0x0000000a03087227 */ /* 0x000fc600078e00ff */
[C---:B------:R-:W-:Y:S01]  /*0390*/  ISETP.GT.U32.AND P0, PT, R11.reuse, R2, PT ;  /* 0x000000020b00720c */ /* 0x040fe20003f04070 */
[----:B------:R-:W-:Y:S01]  /*03a0*/  IMAD R10, R8, R13, R10 ;  /* 0x0000000d080a7224 */ /* 0x000fe200078e020a */
[----:B-1----:R-:W1:Y:S04]  /*03b0*/  MUFU.RCP R7, R7 ;  /* 0x0000000700077308 */ /* 0x002e680000001000 */
[----:B------:R-:W-:-:S07]  /*03c0*/  ISETP.GT.U32.AND P3, PT, R11, R10, PT ;  /* 0x0000000a0b00720c */ /* 0x000fce0003f64070 */
[----:B------:R-:W-:-:S04]  /*03d0*/  @!P0 IADD3 R2, R2, -R11, RZ ;  /* 0x8000000b02028210 */ /* 0x000fc80007ffe0ff */
[----:B------:R-:W-:Y:S02]  /*03e0*/  ISETP.GT.U32.AND P0, PT, R11, R2, PT ;  /* 0x000000020b00720c */ /* 0x000fe40003f04070 */
[----:B-1----:R-:W-:Y:S02]  /*03f0*/  IADD3 R4, R7, 0xffffffe, RZ ;  /* 0x0ffffffe07047810 */ /* 0x002fe40007ffe0ff */
[----:B------:R-:W-:Y:S02]  /*0400*/  LOP3.LUT R7, RZ, R6, RZ, 0x33, !PT ;  /* 0x00000006ff077212 */ /* 0x000fe400078e33ff */
[----:B------:R1:W2:Y:S01]  /*0410*/  F2I.FTZ.U32.TRUNC.NTZ R5, R4 ;  /* 0x0000000400057305 */ /* 0x0002a2000021f000 */
[-C--:B------:R-:W-:Y:S02]  /*0420*/  @!P3 IADD3 R10, R10, -R11.reuse, RZ ;  /* 0x8000000b0a0ab210 */ /* 0x080fe40007ffe0ff */
[----:B------:R-:W-:Y:S02]  /*0430*/  @!P3 IADD3 R8, R8, 0x1, RZ ;  /* 0x000000010808b810 */ /* 0x000fe40007ffe0ff */
[----:B------:R-:W-:-:S02]  /*0440*/  ISETP.GE.U32.AND P2, PT, R10, R11, PT ;  /* 0x0000000b0a00720c */ /* 0x000fc40003f46070 */
[----:B------:R-:W-:Y:S02]  /*0450*/  @!P0 IADD3 R2, R2, -R11, RZ ;  /* 0x8000000b02028210 */ /* 0x000fe40007ffe0ff */
[----:B------:R-:W-:Y:S02]  /*0460*/  ISETP.NE.AND P0, PT, R6, RZ, PT ;  /* 0x000000ff0600720c */ /* 0x000fe40003f05270 */
[----:B------:R-:W-:Y:S02]  /*0470*/  @!P1 IADD3 R2, -R2, RZ, RZ ;  /* 0x000000ff02029210 */ /* 0x000fe40007ffe1ff */
[----:B-1----:R-:W-:Y:S02]  /*0480*/  MOV R4, RZ ;  /* 0x000000ff00047202 */ /* 0x002fe40000000f00 */
[----:B------:R-:W-:Y:S02]  /*0490*/  SEL R3, R7, R2, !P0 ;  /* 0x0000000207037207 */ /* 0x000fe40004000000 */
[----:B--2---:R-:W-:-:S02]  /*04a0*/  IADD3 R13, RZ, -R5, RZ ;  /* 0x80000005ff0d7210 */ /* 0x004fc40007ffe0ff */
[----:B------:R-:W-:Y:S02]  /*04b0*/  IADD3 R3, R0, R3, RZ ;  /* 0x0000000300037210 */ /* 0x000fe40007ffe0ff */
[----:B------:R-:W-:Y:S02]  /*04c0*/  LOP3.LUT R6, R9, R6, RZ, 0x3c, !PT ;  /* 0x0000000609067212 */ /* 0x000fe400078e3cff */
[----:B------:R-:W-:Y:S02]  /*04d0*/  SHF.L.U32 R3, R3, 0x6, RZ ;  /* 0x0000000603037819 */ /* 0x000fe400000006ff */
[----:B------:R-:W-:Y:S02]  /*04e0*/  @P2 IADD3 R8, R8, 0x1, RZ ;  /* 0x0000000108082810 */ /* 0x000fe40007ffe0ff */
[C---:B------:R-:W-:Y:S02]  /*04f0*/  LOP3.LUT R0, R3.reuse, R60, RZ, 0xfc, !PT ;  /* 0x0000003c03007212 */ /* 0x040fe400078efcff */
[----:B------:R-:W-:Y:S01]  /*0500*/  LOP3.LUT R2, R3, 0x20, R60, 0xfe, !PT ;  /* 0x0000002003027812 */ /* 0x000fe200078efe3c */
[----:B------:R-:W-:Y:S01]  /*0510*/  IMAD R3, R13, R12, RZ ;  /* 0x0000000c0d037224 */ /* 0x000fe200078e02ff */
[----:B------:R-:W-:-:S02]  /*0520*/  IABS R13, R0 ;  /* 0x00000000000d7213 */ /* 0x000fc40000000000 */
[----:B------:R-:W-:Y:S01]  /*0530*/  IABS R14, R2 ;  /* 0x00000002000e7213 */ /* 0x000fe20000000000 */
[----:B------:R-:W-:Y:S01]  /*0540*/  IMAD.HI.U32 R4, R5, R3, R4 ;  /* 0x0000000305047227 */ /* 0x000fe200078e0004 */
[----:B------:R-:W-:Y:S02]  /*0550*/  MOV R5, R13 ;  /* 0x0000000d00057202 */ /* 0x000fe40000000f00 */
[----:B------:R-:W-:Y:S02]  /*0560*/  MOV R13, R14 ;  /* 0x0000000e000d7202 */ /* 0x000fe40000000f00 */
[----:B------:R-:W-:Y:S01]  /*0570*/  ISETP.GE.AND P1, PT, R6, RZ, PT ;  /* 0x000000ff0600720c */ /* 0x000fe20003f26270 */
[----:B------:R-:W-:-:S04]  /*0580*/  IMAD.HI.U32 R3, R4, R5, RZ ;  /* 0x0000000504037227 */ /* 0x000fc800078e00ff */
[----:B------:R-:W-:Y:S01]  /*0590*/  IMAD.HI.U32 R4, R4, R13, RZ ;  /* 0x0000000d04047227 */ /* 0x000fe200078e00ff */
[----:B------:R-:W-:-:S04]  /*05a0*/  IADD3 R3, -R3, RZ, RZ ;  /* 0x000000ff03037210 */ /* 0x000fc80007ffe1ff */
[----:B------:R-:W-:Y:S01]  /*05b0*/  IADD3 R9, -R4, RZ, RZ ;  /* 0x000000ff04097210 */ /* 0x000fe20007ffe1ff */
[----:B------:R-:W-:Y:S02]  /*05c0*/  IMAD R4, R12, R3, R5 ;  /* 0x000000030c047224 */ /* 0x000fe400078e0205 */
[----:B------:R-:W-:Y:S02]  /*05d0*/  @!P1 IADD3 R8, -R8, RZ, RZ ;  /* 0x000000ff08089210 */ /* 0x000fe40007ffe1ff */
[C---:B------:R-:W-:Y:S01]  /*05e0*/  IMAD R5, R12.reuse, R9, R13 ;  /* 0x000000090c057224 */ /* 0x040fe200078e020d */
[C---:B------:R-:W-:Y:S02]  /*05f0*/  ISETP.GT.U32.AND P2, PT, R12.reuse, R4, PT ;  /* 0x000000040c00720c */ /* 0x040fe40003f44070 */
[----:B------:R-:W-:Y:S02]  /*0600*/  SEL R3, R7, R8, !P0 ;  /* 0x0000000807037207 */ /* 0x000fe40004000000 */
[----:B------:R-:W-:-:S02]  /*0610*/  ISETP.GT.U32.AND P3, PT, R12, R5, PT ;  /* 0x000000050c00720c */ /* 0x000fc40003f64070 */
[----:B------:R-:W-:Y:S02]  /*0620*/  ISETP.GE.AND P0, PT, R0, RZ, PT ;  /* 0x000000ff0000720c */ /* 0x000fe40003f06270 */
[----:B------:R-:W-:Y:S02]  /*0630*/  SHF.R.S32.HI R6, RZ, 0x1a, R3 ;  /* 0x0000001aff067819 */ /* 0x000fe40000011403 */
[----:B------:R-:W-:Y:S02]  /*0640*/  ISETP.GE.AND P1, PT, R2, RZ, PT ;  /* 0x000000ff0200720c */ /* 0x000fe40003f26270 */
[----:B------:R-:W-:Y:S02]  /*0650*/  SHF.L.U32 R3, R3, 0x5, RZ ;  /* 0x0000000503037819 */ /* 0x000fe400000006ff */
[----:B------:R-:W-:Y:S02]  /*0660*/  @!P2 IADD3 R4, R4, -R12, RZ ;  /* 0x8000000c0404a210 */ /* 0x000fe40007ffe0ff */
[----:B------:R-:W-:-:S02]  /*0670*/  SGXT R6, R6, 0x1 ;  /* 0x000000010606781a */ /* 0x000fc40000000200 */
[----:B------:R-:W-:Y:S02]  /*0680*/  @!P3 IADD3 R5, R5, -R12, RZ ;  /* 0x8000000c0505b210 */ /* 0x000fe40007ffe0ff */
[C---:B------:R-:W-:Y:S02]  /*0690*/  ISETP.GT.U32.AND P2, PT, R12.reuse, R4, PT ;  /* 0x000000040c00720c */ /* 0x040fe40003f44070 */
[----:B------:R-:W-:Y:S02]  /*06a0*/  ISETP.GT.U32.AND P3, PT, R12, R5, PT ;  /* 0x000000050c00720c */ /* 0x000fe40003f64070 */
[----:B------:R-:W-:-:S04]  /*06b0*/  LOP3.LUT R7, R3, R60, RZ, 0xfc, !PT ;  /* 0x0000003c03077212 */ /* 0x000fc800078efcff */
[----:B------:R-:W-:-:S04]  /*06c0*/  LEA.HI R6, R6, R7, RZ, 0x8 ;  /* 0x0000000706067211 */ /* 0x000fc800078f40ff */
[----:B------:R-:W-:Y:S02]  /*06d0*/  LOP3.LUT R6, R6, 0x7fff00, RZ, 0xc0, !PT ;  /* 0x007fff0006067812 */ /* 0x000fe400078ec0ff */
[-C--:B------:R-:W-:Y:S02]  /*06e0*/  @!P2 IADD3 R4, R4, -R12.reuse, RZ ;  /* 0x8000000c0404a210 */ /* 0x080fe40007ffe0ff */
[----:B------:R-:W-:Y:S02]  /*06f0*/  @!P3 IADD3 R5, R5, -R12, RZ ;  /* 0x8000000c0505b210 */ /* 0x000fe40007ffe0ff */
[----:B------:R-:W-:Y:S02]  /*0700*/  ISETP.NE.AND P2, PT, RZ, c[0x0][0x178], PT ;  /* 0x00005e00ff007a0c */ /* 0x000fe40003f45270 */
[----:B------:R-:W-:Y:S02]  /*0710*/  MOV R8, R5 ;  /* 0x0000000500087202 */ /* 0x000fe40000000f00 */
[----:B------:R-:W-:-:S02]  /*0720*/  LOP3.LUT R5, RZ, c[0x0][0x178], RZ, 0x33, !PT ;  /* 0x00005e00ff057a12 */ /* 0x000fc400078e33ff */
[----:B------:R-:W-:Y:S02]  /*0730*/  @!P0 IADD3 R4, -R4, RZ, RZ ;  /* 0x000000ff04048210 */ /* 0x000fe40007ffe1ff */
[----:B------:R-:W-:Y:S02]  /*0740*/  @!P1 IADD3 R8, -R8, RZ, RZ ;  /* 0x000000ff08089210 */ /* 0x000fe40007ffe1ff */
[----:B------:R-:W-:Y:S02]  /*0750*/  SEL R12, R5, R4, !P2 ;  /* 0x00000004050c7207 */ /* 0x000fe40005000000 */
[----:B------:R-:W-:Y:S02]  /*0760*/  IADD3 R10, R7, -R6, RZ ;  /* 0x80000006070a7210 */ /* 0x000fe40007ffe0ff */
[----:B------:R-:W-:Y:S02]  /*0770*/  SEL R8, R5, R8, !P2 ;  /* 0x0000000805087207 */ /* 0x000fe40005000000 */
[----:B------:R-:W-:-:S02]  /*0780*/  LOP3.LUT R6, R60, 0x20, RZ, 0xfc, !PT ;  /* 0x000000203c067812 */ /* 0x000fc400078efcff */
[----:B------:R-:W-:Y:S02]  /*0790*/  MOV R4, 0x4 ;  /* 0x0000000400047802 */ /* 0x000fe40000000f00 */
[-C--:B------:R-:W-:Y:S02]  /*07a0*/  LEA R9, R12, R55.reuse, 0x9 ;  /* 0x000000370c097211 */ /* 0x080fe400078e48ff */
[-C--:B------:R-:W-:Y:S02]  /*07b0*/  LEA R11, R8, R55.reuse, 0x9 ;  /* 0x00000037080b7211 */ /* 0x080fe400078e48ff */
[-C--:B------:R-:W-:Y:S01]  /*07c0*/  LEA R6, R6, R55.reuse, 0x5 ;  /* 0x0000003706067211 */ /* 0x080fe200078e28ff */
[-C--:B------:R-:W-:Y:S01]  /*07d0*/  IMAD.WIDE R8, R9, R4.reuse, c[0x0][0x160] ;  /* 0x0000580009087625 */ /* 0x080fe200078e0204 */
[----:B------:R-:W-:Y:S02]  /*07e0*/  LEA R13, R10, R55, 0x9 ;  /* 0x000000370a0d7211 */ /* 0x000fe400078e48ff */
[----:B------:R-:W-:Y:S01]  /*07f0*/  SHF.L.U32 R54, R6, 0x2, RZ ;  /* 0x0000000206367819 */ /* 0x000fe200000006ff */
[-C--:B------:R-:W-:Y:S01]  /*0800*/  IMAD.WIDE R10, R11, R4.reuse, c[0x0][0x160] ;  /* 0x000058000b0a7625 */ /* 0x080fe200078e0204 */
[----:B------:R1:W-:Y:S03]  /*0810*/  LDGSTS.E.BYPASS.128 [R56], [R8.64] ;  /* 0x0000000008387fae */ /* 0x0003e6000b901c48 */
[----:B------:R-:W-:Y:S01]  /*0820*/  IMAD.WIDE R12, R13, R4, c[0x0][0x168] ;  /* 0x00005a000d0c7625 */ /* 0x000fe200078e0204 */
[----:B------:R1:W-:Y:S01]  /*0830*/  LDGSTS.E.BYPASS.128 [R54], [R10.64] ;  /* 0x000000000a367fae */ /* 0x0003e2000b901c48 */
[----:B------:R-:W-:-:S03]  /*0840*/  IADD3 R48, P1, R10, 0x200, RZ ;  /* 0x000002000a307810 */ /* 0x000fc60007f3e0ff */
[----:B------:R-:W0:Y:S01]  /*0850*/  LDGDEPBAR ;  /* 0x00000000000079af */ /* 0x000e220000000000 */
[----:B------:R-:W-:Y:S02]  /*0860*/  IADD3 R6, P0, R12, 0x200, RZ ;  /* 0x000002000c067810 */ /* 0x000fe40007f1e0ff */
[----:B------:R-:W-:Y:S01]  /*0870*/  IADD3.X R7, RZ, R11, RZ, P1, !PT ;  /* 0x0000000bff077210 */ /* 0x000fe20000ffe4ff */
[----:B------:R1:W-:Y:S01]  /*0880*/  LDGSTS.E.BYPASS.128 [R56+0x8000], [R12.64] ;  /* 0x080000000c387fae */ /* 0x0003e2000b901c48 */
[----:B------:R-:W-:Y:S02]  /*0890*/  IADD3.X R5, RZ, R13, RZ, P0, !PT ;  /* 0x0000000dff057210 */ /* 0x000fe400007fe4ff */
[----:B------:R-:W-:Y:S01]  /*08a0*/  IADD3 R50, P0, R8, 0x200, RZ ;  /* 0x0000020008327810 */ /* 0x000fe20007f1e0ff */
[----:B------:R-:W0:Y:S03]  /*08b0*/  LDGDEPBAR ;  /* 0x00000000000079af */ /* 0x000e260000000000 */
[----:B------:R-:W-:Y:S01]  /*08c0*/  IADD3.X R49, RZ, R9, RZ, P0, !PT ;  /* 0x00000009ff317210 */ /* 0x000fe200007fe4ff */
[----:B------:R-:W-:Y:S06]  /*08d0*/  BAR.SYNC 0x0 ;  /* 0x0000000000007b1d */ /* 0x000fec0000000000 */
[----:B------:R-:W-:Y:S01]  /*08e0*/  @!PT LDS RZ, [RZ] ;  /* 0x00000000fffff984 */ /* 0x000fe20000000800 */
[----:B------:R-:W-:Y:S01]  /*08f0*/  @!PT LDS RZ, [RZ] ;  /* 0x00000000fffff984 */ /* 0x000fe20000000800 */
[----:B------:R-:W-:Y:S01]  /*0900*/  @!PT LDS RZ, [RZ] ;  /* 0x00000000fffff984 */ /* 0x000fe20000000800 */
[----:B------:R1:W-:Y:S04]  /*0910*/  LDGSTS.E.BYPASS.128 [R56+0x2000], [R8.64+0x80] ;  /* 0x0200008008387fae */ /* 0x0003e8000b901c48 */
[----:B------:R1:W-:Y:S04]  /*0920*/  LDGSTS.E.BYPASS.128 [R54+0x2000], [R10.64+0x80] ;  /* 0x020000800a367fae */ /* 0x0003e8000b901c48 */
[----:B------:R-:W0:Y:S04]  /*0930*/  LDGDEPBAR ;  /* 0x00000000000079af */ /* 0x000e280000000000 */
[----:B------:R1:W-:Y:S04]  /*0940*/  LDGSTS.E.BYPASS.128 [R56+0x9000], [R12.64+0x80] ;  /* 0x090000800c387fae */ /* 0x0003e8000b901c48 */
[----:B------:R-:W0:Y:S04]  /*0950*/  LDGDEPBAR ;  /* 0x00000000000079af */ /* 0x000e280000000000 */
        /* <DEDUP_REMOVED lines=17> */
[----:B------:R-:W0:Y:S01]  /*0a70*/  LDGDEPBAR ;  /* 0x00000000000079af */ /* 0x000e220000000000 */
[----:B------:R-:W-:-:S04]  /*0a80*/  DEPBAR.LE SB0, 0x6 ;  /* 0x000081800000791a */ /* 0x000fc80000000000 */
[----:B-1----:R-:W-:Y:S06]  /*0a90*/  BAR.SYNC 0x0 ;  /* 0x0000000000007b1d */ /* 0x002fec0000000000 */
.L_x_1:
[----:B------:R-:W-:Y:S01]  /*0aa0*/  LEA R61, R53, UR6, 0x7 ;  /* 0x00000006353d7c11 */ /* 0x000fe2000f8e38ff */
[----:B------:R-:W-:Y:S01]  /*0ab0*/  LDS.128 R32, [R52.X4+UR5] ;  /* 0x0000000534207984 */ /* 0x000fe20008004c00 */
[----:B------:R-:W-:Y:S01]  /*0ac0*/  IADD3 R51, R51, 0x1, RZ ;  /* 0x0000000133337810 */ /* 0x000fe20007ffe0ff */
[----:B------:R-:W-:Y:S01]  /*0ad0*/  UIADD3 UR4, UR4, 0x1, URZ ;  /* 0x0000000104047890 */ /* 0x000fe2000fffe03f */
[----:B------:R-:W-:Y:S01]  /*0ae0*/  IADD3 R59, R59, 0x20, RZ ;  /* 0x000000203b3b7810 */ /* 0x000fe20007ffe0ff */
[----:B------:R-:W1:Y:S01]  /*0af0*/  LDS.128 R16, [R61] ;  /* 0x000000003d107984 */ /* 0x000e620000000c00 */
[----:B------:R-:W-:Y:S01]  /*0b00*/  ISETP.GE.AND P1, PT, R51, 0x4, PT ;  /* 0x000000043300780c */ /* 0x000fe20003f26270 */
[----:B------:R-:W-:Y:S01]  /*0b10*/  UISETP.GE.AND UP0, UPT, UR4, 0x4, UPT ;  /* 0x000000040400788c */ /* 0x000fe2000bf06270 */
[----:B------:R-:W-:Y:S01]  /*0b20*/  ISETP.GE.U32.AND P0, PT, R59, 0x180, PT ;  /* 0x000001803b00780c */ /* 0x000fe20003f06070 */
[----:B------:R-:W2:Y:S01]  /*0b30*/  LDS.128 R24, [R61+0x80] ;  /* 0x000080003d187984 */ /* 0x000ea20000000c00 */
[----:B------:R-:W-:Y:S01]  /*0b40*/  SEL R51, R51, RZ, !P1 ;  /* 0x000000ff33337207 */ /* 0x000fe20004800000 */
[----:B------:R-:W-:-:S02]  /*0b50*/  USEL UR4, UR4, URZ, !UP0 ;  /* 0x0000003f04047287 */ /* 0x000fc4000c000000 */
[----:B------:R-:W3:Y:S02]  /*0b60*/  LDS.128 R36, [R52.X4+UR5+0x1000] ;  /* 0x0010000534247984 */ /* 0x000ee40008004c00 */
[----:B------:R-:W-:Y:S02]  /*0b70*/  ULEA UR6, UR4, 0x8000, 0xc ;  /* 0x0000800004067891 */ /* 0x000fe4000f8e603f */
[----:B------:R-:W-:Y:S01]  /*0b80*/  LDS.128 R12, [R52.X4+UR5+0x80] ;  /* 0x00008005340c7984 */ /* 0x000fe20008004c00 */
[C---:B-1----:R-:W-:Y:S01]  /*0b90*/  FFMA R8, R32.reuse, R16, R20 ;  /* 0x0000001020087223 */ /* 0x042fe20000000014 */
[----:B--2---:R-:W-:-:S03]  /*0ba0*/  FFMA R32, R32, R24, R21 ;  /* 0x0000001820207223 */ /* 0x004fc60000000015 */
[C---:B------:R-:W-:Y:S02]  /*0bb0*/  FFMA R21, R33.reuse, R17, R8 ;  /* 0x0000001121157223 */ /* 0x040fe40000000008 */
[----:B------:R-:W1:Y:S01]  /*0bc0*/  LDS.128 R8, [R52.X4+UR5+0x1080] ;  /* 0x0010800534087984 */ /* 0x000e620008004c00 */
[----:B---3--:R-:W-:Y:S01]  /*0bd0*/  FFMA R20, R36, R24, R47 ;  /* 0x0000001824147223 */ /* 0x008fe2000000002f */
[-C--:B------:R-:W-:Y:S01]  /*0be0*/  FFMA R33, R33, R25.reuse, R32 ;  /* 0x0000001921217223 */ /* 0x080fe20000000020 */
[----:B------:R-:W-:Y:S01]  /*0bf0*/  FFMA R32, R34, R18, R21 ;  /* 0x0000001222207223 */ /* 0x000fe20000000015 */
[----:B------:R-:W-:Y:S01]  /*0c00*/  FFMA R36, R36, R16, R46 ;  /* 0x0000001024247223 */ /* 0x000fe2000000002e */
[C---:B------:R-:W-:Y:S01]  /*0c10*/  FFMA R29, R37.reuse, R25, R20 ;  /* 0x00000019251d7223 */ /* 0x040fe20000000014 */
[-C--:B------:R-:W-:Y:S02]  /*0c20*/  FFMA R34, R34, R26.reuse, R33 ;  /* 0x0000001a22227223 */ /* 0x080fe40000000021 */
[----:B------:R-:W-:Y:S01]  /*0c30*/  FFMA R37, R37, R17, R36 ;  /* 0x0000001125257223 */ /* 0x000fe20000000024 */
[----:B------:R-:W-:-:S02]  /*0c40*/  FFMA R36, R38, R26, R29 ;  /* 0x0000001a26247223 */ /* 0x000fc4000000001d */
[----:B------:R-:W-:Y:S01]  /*0c50*/  LDS.128 R28, [R61+0x90] ;  /* 0x000090003d1c7984 */ /* 0x000fe20000000c00 */
[----:B------:R-:W-:-:S04]  /*0c60*/  FFMA R38, R38, R18, R37 ;  /* 0x0000001226267223 */ /* 0x000fc80000000025 */
[C---:B------:R-:W-:Y:S01]  /*0c70*/  FFMA R37, R39.reuse, R19, R38 ;  /* 0x0000001327257223 */ /* 0x040fe20000000026 */
[----:B------:R-:W-:Y:S01]  /*0c80*/  FFMA R39, R39, R27, R36 ;  /* 0x0000001b27277223 */ /* 0x000fe20000000024 */
[C---:B-1----:R-:W-:Y:S01]  /*0c90*/  FFMA R20, R8.reuse, R24, R23 ;  /* 0x0000001808147223 */ /* 0x042fe20000000017 */
[-C--:B------:R-:W-:Y:S01]  /*0ca0*/  FFMA R8, R8, R16.reuse, R22 ;  /* 0x0000001008087223 */ /* 0x080fe20000000016 */
[C---:B------:R-:W-:Y:S01]  /*0cb0*/  FFMA R16, R12.reuse, R16, R42 ;  /* 0x000000100c107223 */ /* 0x040fe2000000002a */
[----:B------:R-:W-:Y:S01]  /*0cc0*/  FFMA R12, R12, R24, R43 ;  /* 0x000000180c0c7223 */ /* 0x000fe2000000002b */
[C---:B------:R-:W-:Y:S01]  /*0cd0*/  FFMA R21, R9.reuse, R25, R20 ;  /* 0x0000001909157223 */ /* 0x040fe20000000014 */
[-C--:B------:R-:W-:Y:S01]  /*0ce0*/  FFMA R9, R9, R17.reuse, R8 ;  /* 0x0000001109097223 */ /* 0x080fe20000000008 */
[----:B------:R-:W-:Y:S01]  /*0cf0*/  LDS.128 R40, [R52.X4+UR5+0x10] ;  /* 0x0000100534287984 */ /* 0x000fe20008004c00 */
[C---:B------:R-:W-:Y:S01]  /*0d00*/  FFMA R17, R13.reuse, R17, R16 ;  /* 0x000000110d117223 */ /* 0x040fe20000000010 */
[C---:B------:R-:W-:Y:S01]  /*0d10*/  FFMA R8, R10.reuse, R26, R21 ;  /* 0x0000001a0a087223 */ /* 0x040fe20000000015 */
[----:B------:R-:W-:Y:S01]  /*0d20*/  FFMA R13, R13, R25, R12 ;  /* 0x000000190d0d7223 */ /* 0x000fe2000000000c */
[----:B------:R-:W1:Y:S01]  /*0d30*/  LDS.128 R20, [R61+0x10] ;  /* 0x000010003d147984 */ /* 0x000e620000000c00 */
[-C--:B------:R-:W-:Y:S01]  /*0d40*/  FFMA R10, R10, R18.reuse, R9 ;  /* 0x000000120a0a7223 */ /* 0x080fe20000000009 */
[C---:B------:R-:W-:Y:S01]  /*0d50*/  FFMA R18, R14.reuse, R18, R17 ;  /* 0x000000120e127223 */ /* 0x040fe20000000011 */
[----:B------:R-:W-:Y:S01]  /*0d60*/  FFMA R14, R14, R26, R13 ;  /* 0x0000001a0e0e7223 */ /* 0x000fe2000000000d */
[----:B------:R-:W-:Y:S01]  /*0d70*/  FFMA R13, R35, R19, R32 ;  /* 0x00000013230d7223 */ /* 0x000fe20000000020 */
[-C--:B------:R-:W-:Y:S01]  /*0d80*/  FFMA R25, R11, R27.reuse, R8 ;  /* 0x0000001b0b197223 */ /* 0x080fe20000000008 */
[----:B------:R-:W-:Y:S01]  /*0d90*/  FFMA R9, R35, R27, R34 ;  /* 0x0000001b23097223 */ /* 0x000fe20000000022 */
[----:B------:R-:W-:Y:S01]  /*0da0*/  FFMA R17, R11, R19, R10 ;  /* 0x000000130b117223 */ /* 0x000fe2000000000a */
[----:B------:R-:W2:Y:S01]  /*0db0*/  LDS.128 R32, [R52.X4+UR5+0x1010] ;  /* 0x0010100534207984 */ /* 0x000ea20008004c00 */
[C---:B------:R-:W-:Y:S01]  /*0dc0*/  FFMA R27, R15.reuse, R27, R14 ;  /* 0x0000001b0f1b7223 */ /* 0x040fe2000000000e */
[----:B------:R-:W-:Y:S01]  /*0dd0*/  FFMA R19, R15, R19, R18 ;  /* 0x000000130f137223 */ /* 0x000fe20000000012 */
[C---:B-1----:R-:W-:Y:S01]  /*0de0*/  FFMA R8, R40.reuse, R20, R13 ;  /* 0x0000001428087223 */ /* 0x042fe2000000000d */
[-C--:B------:R-:W-:Y:S01]  /*0df0*/  FFMA R40, R40, R28.reuse, R9 ;  /* 0x0000001c28287223 */ /* 0x080fe20000000009 */
[----:B------:R-:W-:Y:S02]  /*0e00*/  LDS.128 R12, [R52.X4+UR5+0x90] ;  /* 0x00009005340c7984 */ /* 0x000fe40008004c00 */
[C---:B------:R-:W-:Y:S01]  /*0e10*/  FFMA R45, R41.reuse, R21, R8 ;  /* 0x00000015292d7223 */ /* 0x040fe20000000008 */
[-C--:B------:R-:W-:Y:S01]  /*0e20*/  FFMA R41, R41, R29.reuse, R40 ;  /* 0x0000001d29297223 */ /* 0x080fe20000000028 */
[----:B------:R-:W1:Y:S01]  /*0e30*/  LDS.128 R8, [R52.X4+UR5+0x1090] ;  /* 0x0010900534087984 */ /* 0x000e620008004c00 */
[C---:B--2---:R-:W-:Y:S01]  /*0e40*/  FFMA R16, R32.reuse, R28, R39 ;  /* 0x0000001c20107223 */ /* 0x044fe20000000027 */
[----:B------:R-:W-:Y:S01]  /*0e50*/  FFMA R32, R32, R20, R37 ;  /* 0x0000001420207223 */ /* 0x000fe20000000025 */
[C---:B------:R-:W-:Y:S01]  /*0e60*/  FFMA R40, R42.reuse, R22, R45 ;  /* 0x000000162a287223 */ /* 0x040fe2000000002d */
[----:B------:R-:W-:Y:S01]  /*0e70*/  FFMA R42, R42, R30, R41 ;  /* 0x0000001e2a2a7223 */ /* 0x000fe20000000029 */
[C---:B------:R-:W-:Y:S01]  /*0e80*/  FFMA R37, R33.reuse, R29, R16 ;  /* 0x0000001d21257223 */ /* 0x040fe20000000010 */
[----:B------:R-:W-:-:S03]  /*0e90*/  FFMA R33, R33, R21, R32 ;  /* 0x0000001521217223 */ /* 0x000fc60000000020 */
[C---:B------:R-:W-:Y:S01]  /*0ea0*/  FFMA R32, R34.reuse, R30, R37 ;  /* 0x0000001e22207223 */ /* 0x040fe20000000025 */
[----:B------:R-:W-:Y:S01]  /*0eb0*/  FFMA R34, R34, R22, R33 ;  /* 0x0000001622227223 */ /* 0x000fe20000000021 */
[----:B------:R-:W-:Y:S03]  /*0ec0*/  LDS.128 R36, [R52.X4+UR5+0x20] ;  /* 0x0000200534247984 */ /* 0x000fe60008004c00 */
        /* <DEDUP_REMOVED lines=8> */
[----:B------:R-:W-:Y:S01]  /*0f50*/  LDS.128 R24, [R61+0xa0] ;  /* 0x0000a0003d187984 */ /* 0x000fe20000000c00 */
        /* <DEDUP_REMOVED lines=28> */
[----:B------:R-:W-:Y:S03]  /*1120*/  LDS.128 R32, [R61+0xb0] ;  /* 0x0000b0003d207984 */ /* 0x000fe60000000c00 */
        /* <DEDUP_REMOVED lines=75> */
[----:B------:R-:W-:Y:S01]  /*15e0*/  LDS.128 R36, [R61+0xd0] ;  /* 0x0000d0003d247984 */ /* 0x000fe20000000c00 */
[C---:B-1----:R-:W-:Y:S01]  /*15f0*/  FFMA R20, R8.reuse, R24, R33 ;  /* 0x0000001808147223 */ /* 0x042fe20000000021 */
[-C--:B------:R-:W-:Y:S01]  /*1600*/  FFMA R8, R8, R16.reuse, R21 ;  /* 0x0000001008087223 */ /* 0x080fe20000000015 */
[C---:B------:R-:W-:Y:S01]  /*1610*/  FFMA R16, R12.reuse, R16, R23 ;  /* 0x000000100c107223 */ /* 0x040fe20000000017 */
[----:B------:R-:W-:Y:S01]  /*1620*/  FFMA R12, R12, R24, R35 ;  /* 0x000000180c0c7223 */ /* 0x000fe20000000023 */
[C---:B------:R-:W-:Y:S01]  /*1630*/  FFMA R21, R9.reuse, R25, R20 ;  /* 0x0000001909157223 */ /* 0x040fe20000000014 */
[-C--:B------:R-:W-:Y:S01]  /*1640*/  FFMA R9, R9, R17.reuse, R8 ;  /* 0x0000001109097223 */ /* 0x080fe20000000008 */
[C---:B------:R-:W-:Y:S01]  /*1650*/  FFMA R17, R13.reuse, R17, R16 ;  /* 0x000000110d117223 */ /* 0x040fe20000000010 */
[----:B------:R-:W-:Y:S01]  /*1660*/  FFMA R13, R13, R25, R12 ;  /* 0x000000190d0d7223 */ /* 0x000fe2000000000c */
[C---:B------:R-:W-:Y:S01]  /*1670*/  FFMA R8, R10.reuse, R26, R21 ;  /* 0x0000001a0a087223 */ /* 0x040fe20000000015 */
[----:B------:R-:W-:Y:S01]  /*1680*/  LDS.128 R32, [R61+0x50] ;  /* 0x000050003d207984 */ /* 0x000fe20000000c00 */
[-C--:B------:R-:W-:Y:S01]  /*1690*/  FFMA R10, R10, R18.reuse, R9 ;  /* 0x000000120a0a7223 */ /* 0x080fe20000000009 */
[C---:B------:R-:W-:Y:S01]  /*16a0*/  FFMA R18, R14.reuse, R18, R17 ;  /* 0x000000120e127223 */ /* 0x040fe20000000011 */
[----:B------:R-:W-:Y:S01]  /*16b0*/  FFMA R14, R14, R26, R13 ;  /* 0x0000001a0e0e7223 */ /* 0x000fe2000000000d */
[----:B------:R-:W1:Y:S01]  /*16c0*/  LDS.128 R20, [R52.X4+UR5+0x50] ;  /* 0x0000500534147984 */ /* 0x000e620008004c00 */
[C---:B------:R-:W-:Y:S01]  /*16d0*/  FFMA R17, R43.reuse, R19, R40 ;  /* 0x000000132b117223 */ /* 0x040fe20000000028 */
[----:B------:R-:W-:Y:S01]  /*16e0*/  FFMA R13, R43, R27, R42 ;  /* 0x0000001b2b0d7223 */ /* 0x000fe2000000002a */
[C---:B------:R-:W-:Y:S01]  /*16f0*/  FFMA R9, R11.reuse, R19, R10 ;  /* 0x000000130b097223 */ /* 0x040fe2000000000a */
[----:B------:R-:W2:Y:S01]  /*1700*/  LDS.128 R40, [R52.X4+UR5+0x1050] ;  /* 0x0010500534287984 */ /* 0x000ea20008004c00 */
[----:B------:R-:W-:Y:S01]  /*1710*/  FFMA R11, R11, R27, R8 ;  /* 0x0000001b0b0b7223 */ /* 0x000fe20000000008 */
[C---:B------:R-:W-:Y:S01]  /*1720*/  FFMA R25, R31.reuse, R19, R30 ;  /* 0x000000131f197223 */ /* 0x040fe2000000001e */
[-C--:B------:R-:W-:Y:S01]  /*1730*/  FFMA R31, R31, R27.reuse, R28 ;  /* 0x0000001b1f1f7223 */ /* 0x080fe2000000001c */
[C---:B-1----:R-:W-:Y:S01]  /*1740*/  FFMA R8, R20.reuse, R32, R17 ;  /* 0x0000002014087223 */ /* 0x042fe20000000011 */
[-C--:B------:R-:W-:Y:S01]  /*1750*/  FFMA R20, R20, R36.reuse, R13 ;  /* 0x0000002414147223 */ /* 0x080fe2000000000d */
[C---:B------:R-:W-:Y:S01]  /*1760*/  FFMA R13, R15.reuse, R27, R14 ;  /* 0x0000001b0f0d7223 */ /* 0x040fe2000000000e */
[----:B------:R-:W-:Y:S01]  /*1770*/  FFMA R15, R15, R19, R18 ;  /* 0x000000130f0f7223 */ /* 0x000fe20000000012 */
[C---:B------:R-:W-:Y:S01]  /*1780*/  FFMA R17, R21.reuse, R33, R8 ;  /* 0x0000002115117223 */ /* 0x040fe20000000008 */
[C---:B--2---:R-:W-:Y:S01]  /*1790*/  FFMA R8, R40.reuse, R36, R31 ;  /* 0x0000002428087223 */ /* 0x044fe2000000001f */
[----:B------:R-:W-:Y:S01]  /*17a0*/  FFMA R40, R40, R32, R25 ;  /* 0x0000002028287223 */ /* 0x000fe20000000019 */
[----:B------:R-:W-:Y:S01]  /*17b0*/  LDS.128 R28, [R52.X4+UR5+0xd0] ;  /* 0x0000d005341c7984 */ /* 0x000fe20008004c00 */
[-C--:B------:R-:W-:Y:S01]  /*17c0*/  FFMA R21, R21, R37.reuse, R20 ;  /* 0x0000002515157223 */ /* 0x080fe20000000014 */
[C---:B------:R-:W-:Y:S01]  /*17d0*/  FFMA R19, R41.reuse, R37, R8 ;  /* 0x0000002529137223 */ /* 0x040fe20000000008 */
[----:B------:R-:W-:Y:S01]  /*17e0*/  FFMA R41, R41, R33, R40 ;  /* 0x0000002129297223 */ /* 0x000fe20000000028 */
[----:B------:R-:W1:Y:S01]  /*17f0*/  LDS.128 R24, [R52.X4+UR5+0x10d0] ;  /* 0x0010d00534187984 */ /* 0x000e620008004c00 */
[----:B------:R-:W-:Y:S01]  /*1800*/  FFMA R20, R22, R34, R17 ;  /* 0x0000002216147223 */ /* 0x000fe20000000011 */
[C---:B------:R-:W-:Y:S01]  /*1810*/  FFMA R40, R42.reuse, R38, R19 ;  /* 0x000000262a287223 */ /* 0x040fe20000000013 */
[----:B------:R-:W-:Y:S01]  /*1820*/  FFMA R42, R42, R34, R41 ;  /* 0x000000222a2a7223 */ /* 0x000fe20000000029 */
[----:B------:R-:W-:Y:S01]  /*1830*/  LDS.128 R16, [R61+0xe0] ;  /* 0x0000e0003d107984 */ /* 0x000fe20000000c00 */
[----:B------:R-:W-:-:S02]  /*1840*/  FFMA R22, R22, R38, R21 ;  /* 0x0000002616167223 */ /* 0x000fc40000000015 */
        /* <DEDUP_REMOVED lines=12> */
[----:B------:R-:W1:Y:S01]  /*1910*/  LDS.128 R8, [R52.X4+UR5+0x60] ;  /* 0x0000600534087984 */ /* 0x000e620008004c00 */
        /* <DEDUP_REMOVED lines=14> */
[----:B------:R-:W-:Y:S01]  /*1a00*/  FFMA R9, R9, R17, R8 ;  /* 0x0000001109097223 */ /* 0x000fe20000000008 */
[----:B------:R-:W1:Y:S01]  /*1a10*/  LDS.128 R24, [R52.X4+UR5+0x10e0] ;  /* 0x0010e00534187984 */ /* 0x000e620008004c00 */
[C---:B--2---:R-:W-:Y:S01]  /*1a20*/  FFMA R8, R20.reuse, R16, R43 ;  /* 0x0000001014087223 */ /* 0x044fe2000000002b */
[----:B------:R-:W-:-:S03]  /*1a30*/  FFMA R20, R20, R12, R41 ;  /* 0x0000000c14147223 */ /* 0x000fc60000000029 */
[C---:B------:R-:W-:Y:S01]  /*1a40*/  FFMA R41, R21.reuse, R17, R8 ;  /* 0x0000001115297223 */ /* 0x040fe20000000008 */
[C---:B------:R-:W-:Y:S01]  /*1a50*/  FFMA R8, R10.reuse, R14, R45 ;  /* 0x0000000e0a087223 */ /* 0x040fe2000000002d */
[-C--:B------:R-:W-:Y:S01]  /*1a60*/  FFMA R10, R10, R18.reuse, R9 ;  /* 0x000000120a0a7223 */ /* 0x080fe20000000009 */
[-C--:B------:R-:W-:Y:S01]  /*1a70*/  FFMA R21, R21, R13.reuse, R20 ;  /* 0x0000000d15157223 */ /* 0x080fe20000000014 */
[C---:B------:R-:W-:Y:S01]  /*1a80*/  FFMA R20, R22.reuse, R18, R41 ;  /* 0x0000001216147223 */ /* 0x040fe20000000029 */
[----:B------:R-:W-:Y:S02]  /*1a90*/  LDS.128 R44, [R52.X4+UR5+0x1070] ;  /* 0x00107005342c7984 */ /* 0x000fe40008004c00 */
[----:B------:R-:W-:Y:S02]  /*1aa0*/  FFMA R22, R22, R14, R21 ;  /* 0x0000000e16167223 */ /* 0x000fe40000000015 */
[----:B------:R-:W2:Y:S01]  /*1ab0*/  LDS.128 R40, [R61+0xf0] ;  /* 0x0000f0003d287984 */ /* 0x000ea20000000c00 */
[C---:B-1----:R-:W-:Y:S01]  /*1ac0*/  FFMA R32, R24.reuse, R12, R33 ;  /* 0x0000000c18207223 */ /* 0x042fe20000000021 */
[-C--:B------:R-:W-:Y:S01]  /*1ad0*/  FFMA R24, R24, R16.reuse, R37 ;  /* 0x0000001018187223 */ /* 0x080fe20000000025 */
[C---:B------:R-:W-:Y:S01]  /*1ae0*/  FFMA R16, R28.reuse, R16, R39 ;  /* 0x000000101c107223 */ /* 0x040fe20000000027 */
[----:B------:R-:W-:Y:S01]  /*1af0*/  FFMA R12, R28, R12, R35 ;  /* 0x0000000c1c0c7223 */ /* 0x000fe20000000023 */
[C---:B------:R-:W-:Y:S01]  /*1b00*/  FFMA R9, R25.reuse, R13, R32 ;  /* 0x0000000d19097223 */ /* 0x040fe20000000020 */
[----:B------:R1:W3:Y:S01]  /*1b10*/  LDS.128 R36, [R61+0x70] ;  /* 0x000070003d247984 */ /* 0x0002e20000000c00 */
[----:B------:R-:W-:Y:S01]  /*1b20*/  FFMA R25, R25, R17, R24 ;  /* 0x0000001119197223 */ /* 0x000fe20000000018 */
[C---:B------:R-:W-:Y:S01]  /*1b30*/  FFMA R13, R29.reuse, R13, R12 ;  /* 0x0000000d1d0d7223 */ /* 0x040fe2000000000c */
[----:B------:R-:W-:Y:S01]  /*1b40*/  FFMA R17, R29, R17, R16 ;  /* 0x000000111d117223 */ /* 0x000fe20000000010 */
[----:B------:R-:W4:Y:S01]  /*1b50*/  LDS.128 R32, [R52.X4+UR5+0x70] ;  /* 0x0000700534207984 */ /* 0x000f220008004c00 */
[C---:B------:R-:W-:Y:S01]  /*1b60*/  FFMA R12, R26.reuse, R18, R25 ;  /* 0x000000121a0c7223 */ /* 0x040fe20000000019 */
[-C--:B------:R-:W-:Y:S01]  /*1b70*/  FFMA R26, R26, R14.reuse, R9 ;  /* 0x0000000e1a1a7223 */ /* 0x080fe20000000009 */
[C---:B------:R-:W-:Y:S01]  /*1b80*/  FFMA R9, R11.reuse, R15, R8 ;  /* 0x0000000f0b097223 */ /* 0x040fe20000000008 */
[C---:B------:R-:W-:Y:S01]  /*1b90*/  FFMA R14, R30.reuse, R14, R13 ;  /* 0x0000000e1e0e7223 */ /* 0x040fe2000000000d */
[----:B------:R-:W-:Y:S01]  /*1ba0*/  FFMA R18, R30, R18, R17 ;  /* 0x000000121e127223 */ /* 0x000fe20000000011 */
[----:B------:R-:W-:Y:S01]  /*1bb0*/  FFMA R11, R11, R19, R10 ;  /* 0x000000130b0b7223 */ /* 0x000fe2000000000a */
[C---:B------:R-:W-:Y:S01]  /*1bc0*/  FFMA R13, R23.reuse, R15, R22 ;  /* 0x0000000f170d7223 */ /* 0x040fe20000000016 */
[----:B------:R-:W-:Y:S01]  /*1bd0*/  FFMA R17, R23, R19, R20 ;  /* 0x0000001317117223 */ /* 0x000fe20000000014 */
[C---:B------:R-:W-:Y:S01]  /*1be0*/  FFMA R23, R27.reuse, R15, R26 ;  /* 0x0000000f1b177223 */ /* 0x040fe2000000001a */
[-C--:B------:R-:W-:Y:S01]  /*1bf0*/  FFMA R27, R27, R19.reuse, R12 ;  /* 0x000000131b1b7223 */ /* 0x080fe2000000000c */
[C---:B------:R-:W-:Y:S01]  /*1c00*/  FFMA R19, R31.reuse, R19, R18 ;  /* 0x000000131f137223 */ /* 0x040fe20000000012 */
[----:B--2---:R-:W-:Y:S01]  /*1c10*/  FFMA R16, R44, R40, R17 ;  /* 0x000000282c107223 */ /* 0x004fe20000000011 */
[----:B------:R-:W-:Y:S01]  /*1c20*/  FFMA R31, R31, R15, R14 ;  /* 0x0000000f1f1f7223 */ /* 0x000fe2000000000e */
[----:B------:R-:W-:-:S02]  /*1c30*/  LEA R29, R51, R56, 0xd ;  /* 0x00000038331d7211 */ /* 0x000fc400078e68ff */
[----:B------:R-:W-:Y:S02]  /*1c40*/  MOV R17, R49 ;  /* 0x0000003100117202 */ /* 0x000fe40000000f00 */
[----:B-1----:R-:W-:Y:S01]  /*1c50*/  LEA R61, R51, R56, 0xc ;  /* 0x00000038333d7211 */ /* 0x002fe200078e60ff */
[-C--:B---3--:R-:W-:Y:S02]  /*1c60*/  FFMA R44, R44, R36.reuse, R13 ;  /* 0x000000242c2c7223 */ /* 0x088fe4000000000d */
[----:B------:R-:W-:Y:S01]  /*1c70*/  LDS.128 R12, [R52.X4+UR5+0xf0] ;  /* 0x0000f005340c7984 */ /* 0x000fe20008004c00 */
[C---:B----4-:R-:W-:Y:S01]  /*1c80*/  FFMA R8, R32.reuse, R36, R9 ;  /* 0x0000002420087223 */ /* 0x050fe20000000009 */
[----:B------:R-:W-:Y:S01]  /*1c90*/  FFMA R32, R32, R40, R11 ;  /* 0x0000002820207223 */ /* 0x000fe2000000000b */
[C---:B------:R-:W-:Y:S01]  /*1ca0*/  FFMA R25, R45.reuse, R37, R44 ;  /* 0x000000252d197223 */ /* 0x040fe2000000002c */
[----:B------:R-:W-:Y:S01]  /*1cb0*/  FFMA R45, R45, R41, R16 ;  /* 0x000000292d2d7223 */ /* 0x000fe20000000010 */
[C---:B------:R-:W-:Y:S01]  /*1cc0*/  FFMA R9, R33.reuse, R37, R8 ;  /* 0x0000002521097223 */ /* 0x040fe20000000008 */
[----:B------:R-:W-:Y:S01]  /*1cd0*/  MOV R16, R50 ;  /* 0x0000003200107202 */ /* 0x000fe20000000f00 */
[----:B------:R-:W-:Y:S01]  /*1ce0*/  FFMA R33, R33, R41, R32 ;  /* 0x0000002921217223 */ /* 0x000fe20000000020 */
[-C--:B------:R-:W-:Y:S01]  /*1cf0*/  FFMA R24, R46, R38.reuse, R25 ;  /* 0x000000262e187223 */ /* 0x080fe20000000019 */
[----:B------:R-:W-:Y:S01]  /*1d00*/  FFMA R20, R34, R38, R9 ;  /* 0x0000002622147223 */ /* 0x000fe20000000009 */
[-C--:B------:R-:W-:Y:S01]  /*1d10*/  FFMA R22, R46, R42.reuse, R45 ;  /* 0x0000002a2e167223 */ /* 0x080fe2000000002d */
[----:B------:R-:W1:Y:S01]  /*1d20*/  LDS.128 R8, [R52.X4+UR5+0x10f0] ;  /* 0x0010f00534087984 */ /* 0x000e620008004c00 */
[----:B------:R-:W-:Y:S01]  /*1d30*/  FFMA R34, R34, R42, R33 ;  /* 0x0000002a22227223 */ /* 0x000fe20000000021 */
[----:B------:R-:W-:Y:S01]  /*1d40*/  LEA R33, R51, R54, 0xd ;  /* 0x0000003633217211 */ /* 0x000fe200078e68ff */
[----:B------:R-:W-:Y:S01]  /*1d50*/  FFMA R46, R47, R39, R24 ;  /* 0x000000272f2e7223 */ /* 0x000fe20000000018 */
[----:B------:R-:W-:Y:S06]  /*1d60*/  BAR.SYNC 0x0 ;  /* 0x0000000000007b1d */ /* 0x000fec0000000000 */
[----:B------:R-:W-:Y:S01]  /*1d70*/  @!PT LDS RZ, [RZ] ;  /* 0x00000000fffff984 */ /* 0x000fe20000000800 */
[----:B------:R-:W-:Y:S01]  /*1d80*/  @!PT LDS RZ, [RZ] ;  /* 0x00000000fffff984 */ /* 0x000fe20000000800 */
[----:B------:R-:W-:Y:S01]  /*1d90*/  @!PT LDS RZ, [RZ] ;  /* 0x00000000fffff984 */ /* 0x000fe20000000800 */
[----:B------:R2:W-:Y:S01]  /*1da0*/  LDGSTS.E.BYPASS.128 [R29], [R16.64], !P0 ;  /* 0x00000000101d7fae */ /* 0x0005e2000c101c48 */
[----:B------:R-:W-:Y:S01]  /*1db0*/  IADD3 R50, P3, R50, 0x80, RZ ;  /* 0x0000008032327810 */ /* 0x000fe20007f7e0ff */
[----:B------:R-:W-:Y:S01]  /*1dc0*/  USHF.L.U32 UR5, UR4, 0xd, URZ ;  /* 0x0000000d04057899 */ /* 0x000fe2000800063f */
[-C--:B------:R-:W-:Y:S01]  /*1dd0*/  FFMA R21, R35, R43.reuse, R34 ;  /* 0x0000002b23157223 */ /* 0x080fe20000000022 */
[----:B------:R-:W-:Y:S01]  /*1de0*/  FFMA R47, R47, R43, R22 ;  /* 0x0000002b2f2f7223 */ /* 0x000fe20000000016 */
[----:B------:R-:W-:Y:S01]  /*1df0*/  FFMA R20, R35, R39, R20 ;  /* 0x0000002723147223 */ /* 0x000fe20000000014 */
[----:B------:R-:W-:-:S02]  /*1e00*/  IADD3.X R49, RZ, R49, RZ, P3, !PT ;  /* 0x00000031ff317210 */ /* 0x000fc40001ffe4ff */
[----:B--2---:R-:W-:Y:S02]  /*1e10*/  MOV R16, R48 ;  /* 0x0000003000107202 */ /* 0x004fe40000000f00 */
[----:B------:R-:W-:Y:S02]  /*1e20*/  MOV R17, R7 ;  /* 0x0000000700117202 */ /* 0x000fe40000000f00 */
[----:B------:R-:W-:-:S03]  /*1e30*/  IADD3 R48, P2, R48, 0x80, RZ ;  /* 0x0000008030307810 */ /* 0x000fc60007f5e0ff */
[----:B------:R2:W-:Y:S01]  /*1e40*/  LDGSTS.E.BYPASS.128 [R33], [R16.64], !P0 ;  /* 0x0000000010217fae */ /* 0x0005e2000c101c48 */
[----:B------:R-:W-:-:S03]  /*1e50*/  IADD3.X R7, RZ, R7, RZ, P2, !PT ;  /* 0x00000007ff077210 */ /* 0x000fc600017fe4ff */
[----:B------:R-:W0:Y:S01]  /*1e60*/  LDGDEPBAR ;  /* 0x00000000000079af */ /* 0x000e220000000000 */
[----:B-1----:R-:W-:Y:S01]  /*1e70*/  FFMA R18, R8, R40, R27 ;  /* 0x0000002808127223 */ /* 0x002fe2000000001b */
[----:B--2---:R-:W-:Y:S01]  /*1e80*/  MOV R16, R6 ;  /* 0x0000000600107202 */ /* 0x004fe20000000f00 */
[----:B------:R-:W-:Y:S01]  /*1e90*/  FFMA R40, R12, R40, R19 ;  /* 0x000000280c287223 */ /* 0x000fe20000000013 */
[----:B------:R-:W-:Y:S01]  /*1ea0*/  MOV R17, R5 ;  /* 0x0000000500117202 */ /* 0x000fe20000000f00 */
[-C--:B------:R-:W-:Y:S01]  /*1eb0*/  FFMA R8, R8, R36.reuse, R23 ;  /* 0x0000002408087223 */ /* 0x080fe20000000017 */
[----:B------:R-:W-:Y:S01]  /*1ec0*/  FFMA R12, R12, R36, R31 ;  /* 0x000000240c0c7223 */ /* 0x000fe2000000001f */
[----:B------:R-:W-:Y:S02]  /*1ed0*/  IADD3 R6, P1, R6, 0x80, RZ ;  /* 0x0000008006067810 */ /* 0x000fe40007f3e0ff */
[----:B------:R1:W-:Y:S01]  /*1ee0*/  LDGSTS.E.BYPASS.128 [R61+0x8000], [R16.64], !P0 ;  /* 0x08000000103d7fae */ /* 0x0003e2000c101c48 */
[----:B------:R-:W-:-:S02]  /*1ef0*/  ISETP.GE.U32.AND P0, PT, R59, 0x1e0, PT ;  /* 0x000001e03b00780c */ /* 0x000fc40003f06070 */
[----:B------:R-:W-:Y:S01]  /*1f00*/  IADD3.X R5, RZ, R5, RZ, P1, !PT ;  /* 0x00000005ff057210 */ /* 0x000fe20000ffe4ff */
[----:B------:R-:W0:Y:S01]  /*1f10*/  LDGDEPBAR ;  /* 0x00000000000079af */ /* 0x000e220000000000 */
[-C--:B-1----:R-:W-:Y:S01]  /*1f20*/  FFMA R17, R9, R41.reuse, R18 ;  /* 0x0000002909117223 */ /* 0x082fe20000000012 */
[----:B------:R-:W-:Y:S01]  /*1f30*/  FFMA R41, R13, R41, R40 ;  /* 0x000000290d297223 */ /* 0x000fe20000000028 */
[-C--:B------:R-:W-:Y:S01]  /*1f40*/  FFMA R9, R9, R37.reuse, R8 ;  /* 0x0000002509097223 */ /* 0x080fe20000000008 */
        /* <DEDUP_REMOVED lines=9> */
[----:B------:R-:W-:-:S04]  /*1fe0*/  DEPBAR.LE SB0, 0x6 ;  /* 0x000081800000791a */ /* 0x000fc80000000000 */
[----:B------:R-:W-:Y:S06]  /*1ff0*/  BAR.SYNC 0x0 ;  /* 0x0000000000007b1d */ /* 0x000fec0000000000 */
[----:B------:R-:W-:Y:S01]  /*2000*/  @P0 CALL.REL.NOINC `(.L_x_0) ;  /* 0x0000001000000944 */ /* 0x000fe20003c00000 */
[----:B------:R-:W-:Y:S05]  /*2010*/  BRA `(.L_x_1) ;  /* 0xffffea8000007947 */ /* 0x000fea000383ffff */
.L_x_0:
[----:B------:R-:W-:Y:S01]  /*2020*/  LOP3.LUT R6, R57, 0x1e, RZ, 0xc0, !PT ;  /* 0x0000001e39067812 */ /* 0x000fe200078ec0ff */
[----:B------:R-:W-:Y:S01]  /*2030*/  IMAD R55, R60, 0x24, R55 ;  /* 0x000000243c377824 */ /* 0x000fe200078e0237 */
[----:B------:R-:W-:-:S04]  /*2040*/  DEPBAR.LE SB0, 0x0 ;  /* 0x000080000000791a */ /* 0x000fc80000000000 */
[----:B------:R-:W-:Y:S01]  /*2050*/  IMAD R53, R6, 0x24, R53 ;  /* 0x0000002406357824 */ /* 0x000fe200078e0235 */
[----:B------:R-:W-:Y:S06]  /*2060*/  BAR.SYNC 0x0 ;  /* 0x0000000000007b1d */ /* 0x000fec0000000000 */
[----:B------:R-:W-:Y:S01]  /*2070*/  STS.64 [R53.X4], R20 ;  /* 0x0000001435007388 */ /* 0x000fe20000004a00 */
[----:B------:R-:W-:-:S03]  /*2080*/  LOP3.LUT R3, R3, 0x1c, R58, 0xf8, !PT ;  /* 0x0000001c03037812 */ /* 0x000fc600078ef83a */
[----:B------:R-:W-:Y:S04]  /*2090*/  STS.64 [R53.X4+0x90], R42 ;  /* 0x0000902a35007388 */ /* 0x000fe80000004a00 */
[----:B------:R-:W-:Y:S06]  /*20a0*/  BAR.SYNC 0x0 ;  /* 0x0000000000007b1d */ /* 0x000fec0000000000 */
[----:B------:R-:W1:Y:S04]  /*20b0*/  LDS.128 R8, [R55.X4] ;  /* 0x0000000037087984 */ /* 0x000e680000004c00 */
[----:B------:R-:W-:Y:S06]  /*20c0*/  BAR.SYNC 0x0 ;  /* 0x0000000000007b1d */ /* 0x000fec0000000000 */
[----:B------:R-:W-:Y:S01]  /*20d0*/  ISETP.GE.AND P0, PT, R3, 0x100, PT ;  /* 0x000001000300780c */ /* 0x000fe20003f06270 */
[----:B------:R-:W-:Y:S01]  /*20e0*/  STS.64 [R53.X4], R46 ;  /* 0x0000002e35007388 */ /* 0x000fe20000004a00 */
[----:B------:R-:W-:-:S02]  /*20f0*/  LEA R7, R0, R3, 0x8 ;  /* 0x0000000300077211 */ /* 0x000fc400078e40ff */
[----:B------:R-:W-:Y:S01]  /*2100*/  ISETP.LT.AND P1, PT, R0, c[0x0][0x178], !P0 ;  /* 0x00005e0000007a0c */ /* 0x000fe20004721270 */
[----:B------:R-:W-:Y:S04]  /*2110*/  STS.64 [R53.X4+0x90], R22 ;  /* 0x0000901635007388 */ /* 0x000fe80000004a00 */
[----:B------:R-:W-:Y:S06]  /*2120*/  BAR.SYNC 0x0 ;  /* 0x0000000000007b1d */ /* 0x000fec0000000000 */
[----:B------:R-:W-:Y:S01]  /*2130*/  ISETP.LT.AND P0, PT, R2, c[0x0][0x178], !P0 ;  /* 0x00005e0002007a0c */ /* 0x000fe20004701270 */
[----:B------:R-:W-:-:S05]  /*2140*/  IMAD.WIDE R6, R7, R4, c[0x0][0x170] ;  /* 0x00005c0007067625 */ /* 0x000fca00078e0204 */
[----:B-1----:R1:W-:Y:S07]  /*2150*/  @P1 STG.E.128 [R6.64], R8 ;  /* 0x0000000806001986 */ /* 0x0023ee000c101d08 */
[----:B------:R-:W-:Y:S05]  /*2160*/  @!P0 EXIT ;  /* 0x000000000000894d */ /* 0x000fea0003800000 */
[----:B------:R-:W2:Y:S01]  /*2170*/  LDS.128 R52, [R55.X4] ;  /* 0x0000000037347984 */ /* 0x000ea20000004c00 */
[----:B------:R-:W-:-:S05]  /*2180*/  LEA R5, R2, R3, 0x8 ;  /* 0x0000000302057211 */ /* 0x000fca00078e40ff */
[----:B------:R-:W-:-:S05]  /*2190*/  IMAD.WIDE R4, R5, R4, c[0x0][0x170] ;  /* 0x00005c0005047625 */ /* 0x000fca00078e0204 */
[----:B--2---:R-:W-:Y:S01]  /*21a0*/  STG.E.128 [R4.64], R52 ;  /* 0x0000003404007986 */ /* 0x004fe2000c101d08 */
[----:B------:R-:W-:Y:S05]  /*21b0*/  EXIT ;  /* 0x000000000000794d */ /* 0x000fea0003800000 */
.L_x_2:
[----:B------:R-:W-:-:S00]  /*21c0*/  BRA `(.L_x_2) ;  /* 0xfffffff000007947 */ /* 0x000fc0000383ffff */
[----:B------:R-:W-:-:S00]  /*21d0*/  NOP ;  /* 0x0000000000007918 */ /* 0x000fc00000000000 */
        /* <DEDUP_REMOVED lines=10> */
.L_x_3:


//--------------------- .nv.shared.triton_mm      --------------------------
	.section	.nv.shared.triton_mm,"aw",@nobits
	.align	16
